//
// Generated by NVIDIA NVVM Compiler
//
// Compiler Build ID: CL-36424714
// Cuda compilation tools, release 13.0, V13.0.88
// Based on NVVM 20.0.0
//

.version 9.0
.target sm_100
.address_size 64

	// .globl	_Z23replace_matrix_elementsPiS_i

.visible .entry _Z23replace_matrix_elementsPiS_i(
	.param .u64 .ptr .align 1 _Z23replace_matrix_elementsPiS_i_param_0,
	.param .u64 .ptr .align 1 _Z23replace_matrix_elementsPiS_i_param_1,
	.param .u32 _Z23replace_matrix_elementsPiS_i_param_2
)
{
	.reg .pred 	%p<10>;
	.reg .b32 	%r<59>;
	.reg .b64 	%rd<9>;

	ld.param.u64 	%rd2, [_Z23replace_matrix_elementsPiS_i_param_0];
	ld.param.u64 	%rd1, [_Z23replace_matrix_elementsPiS_i_param_1];
	ld.param.u32 	%r30, [_Z23replace_matrix_elementsPiS_i_param_2];
	cvta.to.global.u64 	%rd3, %rd2;
	mov.u32 	%r1, %tid.x;
	mov.u32 	%r2, %tid.y;
	mad.lo.s32 	%r3, %r30, %r1, %r2;
	mul.wide.s32 	%rd4, %r3, 4;
	add.s64 	%rd5, %rd3, %rd4;
	ld.global.u32 	%r48, [%rd5];
	setp.eq.s32 	%p1, %r1, %r2;
	mov.b32 	%r58, 0;
	@%p1 bra 	$L__BB0_13;
	setp.lt.u32 	%p2, %r1, %r2;
	@%p2 bra 	$L__BB0_10;
	setp.lt.s32 	%p3, %r48, 1;
	mov.b32 	%r58, 1;
	@%p3 bra 	$L__BB0_13;
	and.b32  	%r5, %r48, 3;
	setp.lt.u32 	%p4, %r48, 4;
	mov.b32 	%r56, 1;
	mov.u32 	%r58, %r56;
	@%p4 bra 	$L__BB0_7;
	and.b32  	%r36, %r48, 2147483644;
	neg.s32 	%r49, %r36;
	mov.b32 	%r58, 1;
	mov.b32 	%r50, 2;
$L__BB0_5:
	add.s32 	%r37, %r50, -1;
	mul.lo.s32 	%r38, %r37, %r58;
	add.s32 	%r39, %r50, 2;
	mul.lo.s32 	%r40, %r50, %r38;
	mad.lo.s32 	%r41, %r40, %r50, %r40;
	mul.lo.s32 	%r58, %r39, %r41;
	add.s32 	%r50, %r50, 4;
	add.s32 	%r49, %r49, 4;
	setp.ne.s32 	%p5, %r49, 0;
	@%p5 bra 	$L__BB0_5;
	add.s32 	%r56, %r50, -1;
$L__BB0_7:
	setp.eq.s32 	%p6, %r5, 0;
	@%p6 bra 	$L__BB0_13;
	neg.s32 	%r55, %r5;
$L__BB0_9:
	.pragma "nounroll";
	mul.lo.s32 	%r58, %r56, %r58;
	add.s32 	%r56, %r56, 1;
	add.s32 	%r55, %r55, 1;
	setp.ne.s32 	%p7, %r55, 0;
	@%p7 bra 	$L__BB0_9;
	bra.uni 	$L__BB0_13;
$L__BB0_10:
	setp.lt.s32 	%p8, %r48, 1;
	@%p8 bra 	$L__BB0_13;
	mov.b32 	%r58, 0;
$L__BB0_12:
	mul.hi.u32 	%r44, %r48, -858993459;
	shr.u32 	%r9, %r44, 3;
	mul.lo.s32 	%r45, %r9, 10;
	sub.s32 	%r46, %r48, %r45;
	add.s32 	%r58, %r58, %r46;
	setp.lt.u32 	%p9, %r48, 10;
	mov.u32 	%r48, %r9;
	@%p9 bra 	$L__BB0_13;
	bra.uni 	$L__BB0_12;
$L__BB0_13:
	cvta.to.global.u64 	%rd6, %rd1;
	add.s64 	%rd8, %rd6, %rd4;
	st.global.u32 	[%rd8], %r58;
	ret;

}


// ===== COMPILED SASS (sm_100) =====

	.target	sm_100

	.elftype	@"ET_EXEC"


//--------------------- .note.nv.tkinfo           --------------------------
	.section	.note.nv.tkinfo,"",@"SHT_NOTE"
	.sectionflags	@"SHF_NOTE_NV_TKINFO"
	.tkinfo
        /*0018*/ 	.word	0x00000002
        /*0030*/ 	.string	""
        /*0030*/ 	.string	"ptxas"
        /*0030*/ 	.string	"Cuda compilation tools, release 13.0, V13.0.88"
        /*0030*/ 	.string	"Build cuda_13.0.r13.0/compiler.36424714_0"
        /*0030*/ 	.string	"-arch sm_100 -m 64 "



//--------------------- .note.nv.cuinfo           --------------------------
	.section	.note.nv.cuinfo,"",@"SHT_NOTE"
	.sectionflags	@"SHF_NOTE_NV_CUINFO"
        /*0018*/ 	.short	0x0002
        /*001a*/ 	.short	0x0064
        /*001c*/ 	.short	0x0082
	.zero		2


//--------------------- .nv.info                  --------------------------
	.section	.nv.info,"",@"SHT_CUDA_INFO"
	.align	4


	//----- nvinfo : EIATTR_REGCOUNT
	.align		4
        /*0000*/ 	.byte	0x04, 0x2f
        /*0002*/ 	.short	(.L_1 - .L_0)
	.align		4
.L_0:
        /*0004*/ 	.word	index@(_Z23replace_matrix_elementsPiS_i)
        /*0008*/ 	.word	0x0000000b


	//----- nvinfo : EIATTR_FRAME_SIZE
	.align		4
.L_1:
        /*000c*/ 	.byte	0x04, 0x11
        /*000e*/ 	.short	(.L_3 - .L_2)
	.align		4
.L_2:
        /*0010*/ 	.word	index@(_Z23replace_matrix_elementsPiS_i)
        /*0014*/ 	.word	0x00000000


	//----- nvinfo : EIATTR_MIN_STACK_SIZE
	.align		4
.L_3:
        /*0018*/ 	.byte	0x04, 0x12
        /*001a*/ 	.short	(.L_5 - .L_4)
	.align		4
.L_4:
        /*001c*/ 	.word	index@(_Z23replace_matrix_elementsPiS_i)
        /*0020*/ 	.word	0x00000000
.L_5:


//--------------------- .nv.compat                --------------------------
	.section	.nv.compat,"",@"SHT_CUDA_COMPAT_INFO"
	.align	4
        /*0000*/ 	.byte	0x02, 0x09, 0x00, 0x00, 0x02, 0x02, 0x01, 0x00, 0x02, 0x05, 0x05, 0x00, 0x03, 0x07, 0x01, 0x01
        /*0010*/ 	.byte	0x02, 0x03, 0x00, 0x00, 0x02, 0x06, 0x01, 0x00, 0x04, 0x0b, 0x08, 0x00, 0x09, 0x00, 0x00, 0x00
        /*0020*/ 	.byte	0x00, 0x00, 0x00, 0x00


//--------------------- .nv.info._Z23replace_matrix_elementsPiS_i --------------------------
	.section	.nv.info._Z23replace_matrix_elementsPiS_i,"",@"SHT_CUDA_INFO"
	.sectionflags	@""
	.align	4


	//----- nvinfo : EIATTR_CUDA_API_VERSION
	.align		4
        /*0000*/ 	.byte	0x04, 0x37
        /*0002*/ 	.short	(.L_7 - .L_6)
.L_6:
        /*0004*/ 	.word	0x00000082


	//----- nvinfo : EIATTR_KPARAM_INFO
	.align		4
.L_7:
        /*0008*/ 	.byte	0x04, 0x17
        /*000a*/ 	.short	(.L_9 - .L_8)
.L_8:
        /*000c*/ 	.word	0x00000000
        /*0010*/ 	.short	0x0002
        /*0012*/ 	.short	0x0010
        /*0014*/ 	.byte	0x00, 0xf0, 0x11, 0x00


	//----- nvinfo : EIATTR_KPARAM_INFO
	.align		4
.L_9:
        /*0018*/ 	.byte	0x04, 0x17
        /*001a*/ 	.short	(.L_11 - .L_10)
.L_10:
        /*001c*/ 	.word	0x00000000
        /*0020*/ 	.short	0x0001
        /*0022*/ 	.short	0x0008
        /*0024*/ 	.byte	0x00, 0xf5, 0x21, 0x00


	//----- nvinfo : EIATTR_KPARAM_INFO
	.align		4
.L_11:
        /*0028*/ 	.byte	0x04, 0x17
        /*002a*/ 	.short	(.L_13 - .L_12)
.L_12:
        /*002c*/ 	.word	0x00000000
        /*0030*/ 	.short	0x0000
        /*0032*/ 	.short	0x0000
        /*0034*/ 	.byte	0x00, 0xf5, 0x21, 0x00


	//----- nvinfo : EIATTR_SPARSE_MMA_MASK
	.align		4
.L_13:
        /*0038*/ 	.byte	0x03, 0x50
        /*003a*/ 	.short	0x0000


	//----- nvinfo : EIATTR_MAXREG_COUNT
	.align		4
        /*003c*/ 	.byte	0x03, 0x1b
        /*003e*/ 	.short	0x00ff


	//----- nvinfo : EIATTR_MERCURY_ISA_VERSION
	.align		4
        /*0040*/ 	.byte	0x03, 0x5f
        /*0042*/ 	.short	0x0101


	//----- nvinfo : EIATTR_VRC_CTA_INIT_COUNT
	.align		4
        /*0044*/ 	.byte	0x02, 0x4a
	.zero		1
	.zero		1


	//----- nvinfo : EIATTR_EXIT_INSTR_OFFSETS
	.align		4
        /*0048*/ 	.byte	0x04, 0x1c
        /*004a*/ 	.short	(.L_15 - .L_14)


	//   ....[0]....
.L_14:
        /*004c*/ 	.word	0x00000820


	//----- nvinfo : EIATTR_CRS_STACK_SIZE
	.align		4
.L_15:
        /*0050*/ 	.byte	0x04, 0x1e
        /*0052*/ 	.short	(.L_17 - .L_16)
.L_16:
        /*0054*/ 	.word	0x00000000


	//----- nvinfo : EIATTR_CBANK_PARAM_SIZE
	.align		4
.L_17:
        /*0058*/ 	.byte	0x03, 0x19
        /*005a*/ 	.short	0x0014


	//----- nvinfo : EIATTR_PARAM_CBANK
	.align		4
        /*005c*/ 	.byte	0x04, 0x0a
        /*005e*/ 	.short	(.L_19 - .L_18)
	.align		4
.L_18:
        /*0060*/ 	.word	index@(.nv.constant0._Z23replace_matrix_elementsPiS_i)
        /*0064*/ 	.short	0x0380
        /*0066*/ 	.short	0x0014


	//----- nvinfo : EIATTR_SW_WAR
	.align		4
.L_19:
        /*0068*/ 	.byte	0x04, 0x36
        /*006a*/ 	.short	(.L_21 - .L_20)
.L_20:
        /*006c*/ 	.word	0x00000008
.L_21:


//--------------------- .nv.callgraph             --------------------------
	.section	.nv.callgraph,"",@"SHT_CUDA_CALLGRAPH"
	.align	4
	.sectionentsize	8
	.align		4
        /*0000*/ 	.word	0x00000000
	.align		4
        /*0004*/ 	.word	0xffffffff
	.align		4
        /*0008*/ 	.word	0x00000000
	.align		4
        /*000c*/ 	.word	0xfffffffe
	.align		4
        /*0010*/ 	.word	0x00000000
	.align		4
        /*0014*/ 	.word	0xfffffffd
	.align		4
        /*0018*/ 	.word	0x00000000
	.align		4
        /*001c*/ 	.word	0xfffffffc


//--------------------- .text._Z23replace_matrix_elementsPiS_i --------------------------
	.section	.text._Z23replace_matrix_elementsPiS_i,"ax",@progbits
	.align	128
        .global         _Z23replace_matrix_elementsPiS_i
        .type           _Z23replace_matrix_elementsPiS_i,@function
        .size           _Z23replace_matrix_elementsPiS_i,(.L_x_18 - _Z23replace_matrix_elementsPiS_i)
        .other          _Z23replace_matrix_elementsPiS_i,@"STO_CUDA_ENTRY STV_DEFAULT"
_Z23replace_matrix_elementsPiS_i:
.text._Z23replace_matrix_elementsPiS_i:
[----:B------:R-:W-:Y:S01]  /*0000*/  LDC R1, c[0x0][0x37c] ;  /* 0x0000df00ff017b82 */ /* 0x000fe20000000800 */
[----:B------:R-:W0:Y:S01]  /*0010*/  S2R R4, SR_TID.X ;  /* 0x0000000000047919 */ /* 0x000e220000002100 */
[----:B------:R-:W1:Y:S01]  /*0020*/  LDCU UR6, c[0x0][0x390] ;  /* 0x00007200ff0677ac */ /* 0x000e620008000800 */
[----:B------:R-:W-:Y:S01]  /*0030*/  BSSY.RECONVERGENT B3, `(.L_x_0) ;  /* 0x000007b000037945 */ /* 0x000fe20003800200 */
[----:B------:R-:W-:Y:S01]  /*0040*/  HFMA2 R5, -RZ, RZ, 0, 0 ;  /* 0x00000000ff057431 */ /* 0x000fe200000001ff */
[----:B------:R-:W0:Y:S01]  /*0050*/  S2R R7, SR_TID.Y ;  /* 0x0000000000077919 */ /* 0x000e220000002200 */
[----:B------:R-:W2:Y:S01]  /*0060*/  LDCU.64 UR4, c[0x0][0x358] ;  /* 0x00006b00ff0477ac */ /* 0x000ea20008000a00 */
[C---:B0-----:R-:W-:Y:S01]  /*0070*/  ISETP.NE.AND P0, PT, R4.reuse, R7, PT ;  /* 0x000000070400720c */ /* 0x041fe20003f05270 */
[----:B-1----:R-:W-:-:S12]  /*0080*/  IMAD R0, R4, UR6, R7 ;  /* 0x0000000604007c24 */ /* 0x002fd8000f8e0207 */
[----:B--2---:R-:W-:Y:S05]  /*0090*/  @!P0 BRA `(.L_x_1) ;  /* 0x0000000400d08947 */ /* 0x004fea0003800000 */
[----:B------:R-:W0:Y:S02]  /*00a0*/  LDC.64 R2, c[0x0][0x380] ;  /* 0x0000e000ff027b82 */ /* 0x000e240000000a00 */
[----:B0-----:R-:W-:-:S06]  /*00b0*/  IMAD.WIDE R2, R0, 0x4, R2 ;  /* 0x0000000400027825 */ /* 0x001fcc00078e0202 */
[----:B------:R0:W5:Y:S01]  /*00c0*/  LDG.E R3, desc[UR4][R2.64] ;  /* 0x0000000402037981 */ /* 0x000162000c1e1900 */
[----:B------:R-:W-:-:S13]  /*00d0*/  ISETP.GE.U32.AND P0, PT, R4, R7, PT ;  /* 0x000000070400720c */ /* 0x000fda0003f06070 */
[----:B0-----:R-:W-:Y:S05]  /*00e0*/  @!P0 BRA `(.L_x_2) ;  /* 0x0000000400948947 */ /* 0x001fea0003800000 */
[----:B-----5:R-:W-:Y:S01]  /*00f0*/  ISETP.GE.AND P0, PT, R3, 0x1, PT ;  /* 0x000000010300780c */ /* 0x020fe20003f06270 */
[----:B------:R-:W-:Y:S01]  /*0100*/  BSSY.RECONVERGENT B2, `(.L_x_3) ;  /* 0x0000062000027945 */ /* 0x000fe20003800200 */
[----:B------:R-:W-:-:S11]  /*0110*/  MOV R5, 0x1 ;  /* 0x0000000100057802 */ /* 0x000fd60000000f00 */
[----:B------:R-:W-:Y:S05]  /*0120*/  @!P0 BRA `(.L_x_4) ;  /* 0x00000004007c8947 */ /* 0x000fea0003800000 */
[C---:B------:R-:W-:Y:S01]  /*0130*/  ISETP.GE.U32.AND P0, PT, R3.reuse, 0x4, PT ;  /* 0x000000040300780c */ /* 0x040fe20003f06070 */
[----:B------:R-:W-:Y:S01]  /*0140*/  BSSY.RECONVERGENT B1, `(.L_x_5) ;  /* 0x0000055000017945 */ /* 0x000fe20003800200 */
[----:B------:R-:W-:Y:S01]  /*0150*/  HFMA2 R5, -RZ, RZ, 0, 5.9604644775390625e-08 ;  /* 0x00000001ff057431 */ /* 0x000fe200000001ff */
[----:B------:R-:W-:Y:S01]  /*0160*/  LOP3.LUT R2, R3, 0x3, RZ, 0xc0, !PT ;  /* 0x0000000303027812 */ /* 0x000fe200078ec0ff */
[----:B------:R-:W-:-:S09]  /*0170*/  IMAD.MOV.U32 R4, RZ, RZ, 0x1 ;  /* 0x00000001ff047424 */ /* 0x000fd200078e00ff */
[----:B------:R-:W-:Y:S05]  /*0180*/  @!P0 BRA `(.L_x_6) ;  /* 0x0000000400408947 */ /* 0x000fea0003800000 */
[----:B------:R-:W-:Y:S01]  /*0190*/  LOP3.LUT R3, R3, 0x7ffffffc, RZ, 0xc0, !PT ;  /* 0x7ffffffc03037812 */ /* 0x000fe200078ec0ff */
[----:B------:R-:W-:Y:S01]  /*01a0*/  BSSY.RECONVERGENT B0, `(.L_x_7) ;  /* 0x000004d000007945 */ /* 0x000fe20003800200 */
[----:B------:R-:W-:-:S03]  /*01b0*/  MOV R5, 0x1 ;  /* 0x0000000100057802 */ /* 0x000fc60000000f00 */
[----:B------:R-:W-:Y:S01]  /*01c0*/  IMAD.MOV R4, RZ, RZ, -R3 ;  /* 0x000000ffff047224 */ /* 0x000fe200078e0a03 */
[----:B------:R-:W-:-:S04]  /*01d0*/  MOV R3, 0x2 ;  /* 0x0000000200037802 */ /* 0x000fc80000000f00 */
[----:B------:R-:W-:-:S13]  /*01e0*/  ISETP.GE.AND P0, PT, R4, RZ, PT ;  /* 0x000000ff0400720c */ /* 0x000fda0003f06270 */
[----:B------:R-:W-:Y:S05]  /*01f0*/  @P0 BRA `(.L_x_8) ;  /* 0x0000000000f40947 */ /* 0x000fea0003800000 */
[----:B------:R-:W-:Y:S01]  /*0200*/  IMAD.MOV R6, RZ, RZ, -R4 ;  /* 0x000000ffff067224 */ /* 0x000fe200078e0a04 */
[----:B------:R-:W-:Y:S01]  /*0210*/  BSSY.RECONVERGENT B4, `(.L_x_9) ;  /* 0x0000024000047945 */ /* 0x000fe20003800200 */
[----:B------:R-:W-:-:S03]  /*0220*/  PLOP3.LUT P0, PT, PT, PT, PT, 0x80, 0x8 ;  /* 0x000000000008781c */ /* 0x000fc60003f0f070 */
[----:B------:R-:W-:-:S13]  /*0230*/  ISETP.GT.AND P1, PT, R6, 0xc, PT ;  /* 0x0000000c0600780c */ /* 0x000fda0003f24270 */
[----:B------:R-:W-:Y:S05]  /*0240*/  @!P1 BRA `(.L_x_10) ;  /* 0x0000000000809947 */ /* 0x000fea0003800000 */
[----:B------:R-:W-:-:S13]  /*0250*/  PLOP3.LUT P0, PT, PT, PT, PT, 0x8, 0x80 ;  /* 0x000000000080781c */ /* 0x000fda0003f0e170 */
.L_x_11:
[C---:B------:R-:W-:Y:S01]  /*0260*/  IADD3 R6, PT, PT, R3.reuse, -0x1, RZ ;  /* 0xffffffff03067810 */ /* 0x040fe20007ffe0ff */
[----:B------:R-:W-:Y:S01]  /*0270*/  VIADD R8, R3, 0x3 ;  /* 0x0000000303087836 */ /* 0x000fe20000000000 */
[----:B------:R-:W-:-:S03]  /*0280*/  IADD3 R4, PT, PT, R4, 0x10, RZ ;  /* 0x0000001004047810 */ /* 0x000fc60007ffe0ff */
[----:B------:R-:W-:Y:S01]  /*0290*/  IMAD R6, R6, R5, RZ ;  /* 0x0000000506067224 */ /* 0x000fe200078e02ff */
[----:B------:R-:W-:Y:S02]  /*02a0*/  IADD3 R5, PT, PT, R3, 0x2, RZ ;  /* 0x0000000203057810 */ /* 0x000fe40007ffe0ff */
[----:B------:R-:W-:Y:S01]  /*02b0*/  ISETP.GE.AND P1, PT, R4, -0xc, PT ;  /* 0xfffffff40400780c */ /* 0x000fe20003f26270 */
[----:B------:R-:W-:-:S04]  /*02c0*/  IMAD R6, R6, R3, RZ ;  /* 0x0000000306067224 */ /* 0x000fc800078e02ff */
[----:B------:R-:W-:-:S04]  /*02d0*/  IMAD R6, R6, R3, R6 ;  /* 0x0000000306067224 */ /* 0x000fc800078e0206 */
[----:B------:R-:W-:Y:S01]  /*02e0*/  IMAD R5, R5, R6, RZ ;  /* 0x0000000605057224 */ /* 0x000fe200078e02ff */
[----:B------:R-:W-:-:S03]  /*02f0*/  IADD3 R6, PT, PT, R3, 0x4, RZ ;  /* 0x0000000403067810 */ /* 0x000fc60007ffe0ff */
[----:B------:R-:W-:Y:S02]  /*0300*/  IMAD R5, R5, R8, RZ ;  /* 0x0000000805057224 */ /* 0x000fe400078e02ff */
[C---:B------:R-:W-:Y:S02]  /*0310*/  VIADD R8, R3.reuse, 0x7 ;  /* 0x0000000703087836 */ /* 0x040fe40000000000 */
[----:B------:R-:W-:Y:S01]  /*0320*/  IMAD R7, R6, R5, RZ ;  /* 0x0000000506077224 */ /* 0x000fe200078e02ff */
[----:B------:R-:W-:-:S03]  /*0330*/  IADD3 R5, PT, PT, R3, 0x6, RZ ;  /* 0x0000000603057810 */ /* 0x000fc60007ffe0ff */
        /* <DEDUP_REMOVED lines=10> */
[----:B------:R-:W-:-:S04]  /*03e0*/  IMAD R5, R5, R8, RZ ;  /* 0x0000000805057224 */ /* 0x000fc800078e02ff */
[C---:B------:R-:W-:Y:S02]  /*03f0*/  IMAD R7, R6.reuse, R5, RZ ;  /* 0x0000000506077224 */ /* 0x040fe400078e02ff */
[C---:B------:R-:W-:Y:S01]  /*0400*/  VIADD R5, R3.reuse, 0xe ;  /* 0x0000000e03057836 */ /* 0x040fe20000000000 */
[----:B------:R-:W-:Y:S01]  /*0410*/  IADD3 R3, PT, PT, R3, 0x10, RZ ;  /* 0x0000001003037810 */ /* 0x000fe20007ffe0ff */
[----:B------:R-:W-:-:S04]  /*0420*/  IMAD R6, R6, R7, R7 ;  /* 0x0000000706067224 */ /* 0x000fc800078e0207 */
[----:B------:R-:W-:Y:S01]  /*0430*/  IMAD R5, R5, R6, RZ ;  /* 0x0000000605057224 */ /* 0x000fe200078e02ff */
[----:B------:R-:W-:Y:S06]  /*0440*/  @!P1 BRA `(.L_x_11) ;  /* 0xfffffffc00849947 */ /* 0x000fec000383ffff */
.L_x_10:
[----:B------:R-:W-:Y:S05]  /*0450*/  BSYNC.RECONVERGENT B4 ;  /* 0x0000000000047941 */ /* 0x000fea0003800200 */
.L_x_9:
[----:B------:R-:W-:Y:S01]  /*0460*/  IADD3 R6, PT, PT, -R4, RZ, RZ ;  /* 0x000000ff04067210 */ /* 0x000fe20007ffe1ff */
[----:B------:R-:W-:Y:S03]  /*0470*/  BSSY.RECONVERGENT B4, `(.L_x_12) ;  /* 0x0000013000047945 */ /* 0x000fe60003800200 */
[----:B------:R-:W-:-:S13]  /*0480*/  ISETP.GT.AND P1, PT, R6, 0x4, PT ;  /* 0x000000040600780c */ /* 0x000fda0003f24270 */
[----:B------:R-:W-:Y:S05]  /*0490*/  @!P1 BRA `(.L_x_13) ;  /* 0x0000000000409947 */ /* 0x000fea0003800000 */
[C---:B------:R-:W-:Y:S01]  /*04a0*/  VIADD R6, R3.reuse, 0xffffffff ;  /* 0xffffffff03067836 */ /* 0x040fe20000000000 */
[----:B------:R-:W-:Y:S02]  /*04b0*/  IADD3 R8, PT, PT, R3, 0x3, RZ ;  /* 0x0000000303087810 */ /* 0x000fe40007ffe0ff */
[----:B------:R-:W-:Y:S01]  /*04c0*/  PLOP3.LUT P0, PT, PT, PT, PT, 0x8, 0x80 ;  /* 0x000000000080781c */ /* 0x000fe20003f0e170 */
[----:B------:R-:W-:Y:S01]  /*04d0*/  IMAD R6, R5, R6, RZ ;  /* 0x0000000605067224 */ /* 0x000fe200078e02ff */
[C---:B------:R-:W-:Y:S02]  /*04e0*/  IADD3 R5, PT, PT, R3.reuse, 0x2, RZ ;  /* 0x0000000203057810 */ /* 0x040fe40007ffe0ff */
[----:B------:R-:W-:Y:S01]  /*04f0*/  IADD3 R4, PT, PT, R4, 0x8, RZ ;  /* 0x0000000804047810 */ /* 0x000fe20007ffe0ff */
[----:B------:R-:W-:-:S04]  /*0500*/  IMAD R6, R3, R6, RZ ;  /* 0x0000000603067224 */ /* 0x000fc800078e02ff */
[----:B------:R-:W-:-:S04]  /*0510*/  IMAD R6, R3, R6, R6 ;  /* 0x0000000603067224 */ /* 0x000fc800078e0206 */
[----:B------:R-:W-:Y:S02]  /*0520*/  IMAD R5, R5, R6, RZ ;  /* 0x0000000605057224 */ /* 0x000fe400078e02ff */
[----:B------:R-:W-:Y:S02]  /*0530*/  VIADD R6, R3, 0x4 ;  /* 0x0000000403067836 */ /* 0x000fe40000000000 */
[----:B------:R-:W-:-:S04]  /*0540*/  IMAD R5, R5, R8, RZ ;  /* 0x0000000805057224 */ /* 0x000fc800078e02ff */
[C---:B------:R-:W-:Y:S01]  /*0550*/  IMAD R7, R6.reuse, R5, RZ ;  /* 0x0000000506077224 */ /* 0x040fe200078e02ff */
[C---:B------:R-:W-:Y:S01]  /*0560*/  IADD3 R5, PT, PT, R3.reuse, 0x6, RZ ;  /* 0x0000000603057810 */ /* 0x040fe20007ffe0ff */
[----:B------:R-:W-:Y:S02]  /*0570*/  VIADD R3, R3, 0x8 ;  /* 0x0000000803037836 */ /* 0x000fe40000000000 */
[----:B------:R-:W-:-:S04]  /*0580*/  IMAD R6, R6, R7, R7 ;  /* 0x0000000706067224 */ /* 0x000fc800078e0207 */
[----:B------:R-:W-:-:S07]  /*0590*/  IMAD R5, R5, R6, RZ ;  /* 0x0000000605057224 */ /* 0x000fce00078e02ff */
.L_x_13:
[----:B------:R-:W-:Y:S05]  /*05a0*/  BSYNC.RECONVERGENT B4 ;  /* 0x0000000000047941 */ /* 0x000fea0003800200 */
.L_x_12:
[----:B------:R-:W-:-:S13]  /*05b0*/  ISETP.NE.OR P0, PT, R4, RZ, P0 ;  /* 0x000000ff0400720c */ /* 0x000fda0000705670 */
[----:B------:R-:W-:Y:S05]  /*05c0*/  @!P0 BRA `(.L_x_14) ;  /* 0x0000000000288947 */ /* 0x000fea0003800000 */
.L_x_8:
[----:B------:R-:W-:Y:S02]  /*05d0*/  IADD3 R4, PT, PT, R4, 0x4, RZ ;  /* 0x0000000404047810 */ /* 0x000fe40007ffe0ff */
[----:B------:R-:W-:Y:S02]  /*05e0*/  IADD3 R6, PT, PT, R3, -0x1, RZ ;  /* 0xffffffff03067810 */ /* 0x000fe40007ffe0ff */
[----:B------:R-:W-:-:S03]  /*05f0*/  ISETP.NE.AND P0, PT, R4, RZ, PT ;  /* 0x000000ff0400720c */ /* 0x000fc60003f05270 */
[----:B------:R-:W-:Y:S02]  /*0600*/  IMAD R6, R6, R5, RZ ;  /* 0x0000000506067224 */ /* 0x000fe400078e02ff */
[----:B------:R-:W-:Y:S02]  /*0610*/  VIADD R5, R3, 0x2 ;  /* 0x0000000203057836 */ /* 0x000fe40000000000 */
[----:B------:R-:W-:-:S04]  /*0620*/  IMAD R6, R6, R3, RZ ;  /* 0x0000000306067224 */ /* 0x000fc800078e02ff */
[----:B------:R-:W-:Y:S01]  /*0630*/  IMAD R6, R6, R3, R6 ;  /* 0x0000000306067224 */ /* 0x000fe200078e0206 */
[----:B------:R-:W-:-:S03]  /*0640*/  IADD3 R3, PT, PT, R3, 0x4, RZ ;  /* 0x0000000403037810 */ /* 0x000fc60007ffe0ff */
[----:B------:R-:W-:Y:S01]  /*0650*/  IMAD R5, R5, R6, RZ ;  /* 0x0000000605057224 */ /* 0x000fe200078e02ff */
[----:B------:R-:W-:Y:S06]  /*0660*/  @P0 BRA `(.L_x_8) ;  /* 0xfffffffc00d80947 */ /* 0x000fec000383ffff */
.L_x_14:
[----:B------:R-:W-:Y:S05]  /*0670*/  BSYNC.RECONVERGENT B0 ;  /* 0x0000000000007941 */ /* 0x000fea0003800200 */
.L_x_7:
[----:B------:R-:W-:-:S07]  /*0680*/  IADD3 R4, PT, PT, R3, -0x1, RZ ;  /* 0xffffffff03047810 */ /* 0x000fce0007ffe0ff */
.L_x_6:
[----:B------:R-:W-:Y:S05]  /*0690*/  BSYNC.RECONVERGENT B1 ;  /* 0x0000000000017941 */ /* 0x000fea0003800200 */
.L_x_5:
[----:B------:R-:W-:-:S13]  /*06a0*/  ISETP.NE.AND P0, PT, R2, RZ, PT ;  /* 0x000000ff0200720c */ /* 0x000fda0003f05270 */
[----:B------:R-:W-:Y:S05]  /*06b0*/  @!P0 BRA `(.L_x_4) ;  /* 0x0000000000188947 */ /* 0x000fea0003800000 */
[----:B------:R-:W-:-:S07]  /*06c0*/  IMAD.MOV R2, RZ, RZ, -R2 ;  /* 0x000000ffff027224 */ /* 0x000fce00078e0a02 */
.L_x_15:
[----:B------:R-:W-:Y:S01]  /*06d0*/  IADD3 R2, PT, PT, R2, 0x1, RZ ;  /* 0x0000000102027810 */ /* 0x000fe20007ffe0ff */
[C---:B------:R-:W-:Y:S01]  /*06e0*/  IMAD R5, R4.reuse, R5, RZ ;  /* 0x0000000504057224 */ /* 0x040fe200078e02ff */
[----:B------:R-:W-:Y:S02]  /*06f0*/  IADD3 R4, PT, PT, R4, 0x1, RZ ;  /* 0x0000000104047810 */ /* 0x000fe40007ffe0ff */
[----:B------:R-:W-:-:S13]  /*0700*/  ISETP.NE.AND P0, PT, R2, RZ, PT ;  /* 0x000000ff0200720c */ /* 0x000fda0003f05270 */
[----:B------:R-:W-:Y:S05]  /*0710*/  @P0 BRA `(.L_x_15) ;  /* 0xfffffffc00ec0947 */ /* 0x000fea000383ffff */
.L_x_4:
[----:B------:R-:W-:Y:S05]  /*0720*/  BSYNC.RECONVERGENT B2 ;  /* 0x0000000000027941 */ /* 0x000fea0003800200 */
.L_x_3:
[----:B------:R-:W-:Y:S05]  /*0730*/  BRA `(.L_x_1) ;  /* 0x0000000000287947 */ /* 0x000fea0003800000 */
.L_x_2:
[----:B-----5:R-:W-:-:S13]  /*0740*/  ISETP.GE.AND P0, PT, R3, 0x1, PT ;  /* 0x000000010300780c */ /* 0x020fda0003f06270 */
[----:B------:R-:W-:Y:S05]  /*0750*/  @!P0 BRA `(.L_x_1) ;  /* 0x0000000000208947 */ /* 0x000fea0003800000 */
[----:B------:R-:W-:-:S07]  /*0760*/  IMAD.MOV.U32 R5, RZ, RZ, RZ ;  /* 0x000000ffff057224 */ /* 0x000fce00078e00ff */
.L_x_16:
[C---:B------:R-:W-:Y:S01]  /*0770*/  IMAD.HI.U32 R2, R3.reuse, -0x33333333, RZ ;  /* 0xcccccccd03027827 */ /* 0x040fe200078e00ff */
[----:B------:R-:W-:-:S04]  /*0780*/  ISETP.GE.U32.AND P0, PT, R3, 0xa, PT ;  /* 0x0000000a0300780c */ /* 0x000fc80003f06070 */
[----:B------:R-:W-:-:S05]  /*0790*/  SHF.R.U32.HI R2, RZ, 0x3, R2 ;  /* 0x00000003ff027819 */ /* 0x000fca0000011602 */
[----:B------:R-:W-:Y:S01]  /*07a0*/  IMAD R4, R2, -0xa, R3 ;  /* 0xfffffff602047824 */ /* 0x000fe200078e0203 */
[----:B------:R-:W-:-:S04]  /*07b0*/  MOV R3, R2 ;  /* 0x0000000200037202 */ /* 0x000fc80000000f00 */
[----:B------:R-:W-:Y:S01]  /*07c0*/  IADD3 R5, PT, PT, R4, R5, RZ ;  /* 0x0000000504057210 */ /* 0x000fe20007ffe0ff */
[----:B------:R-:W-:Y:S06]  /*07d0*/  @P0 BRA `(.L_x_16) ;  /* 0xfffffffc00e40947 */ /* 0x000fec000383ffff */
.L_x_1:
[----:B------:R-:W-:Y:S05]  /*07e0*/  BSYNC.RECONVERGENT B3 ;  /* 0x0000000000037941 */ /* 0x000fea0003800200 */
.L_x_0:
[----:B------:R-:W0:Y:S02]  /*07f0*/  LDC.64 R2, c[0x0][0x388] ;  /* 0x0000e200ff027b82 */ /* 0x000e240000000a00 */
[----:B0-----:R-:W-:-:S05]  /*0800*/  IMAD.WIDE R2, R0, 0x4, R2 ;  /* 0x0000000400027825 */ /* 0x001fca00078e0202 */
[----:B------:R-:W-:Y:S01]  /*0810*/  STG.E desc[UR4][R2.64], R5 ;  /* 0x0000000502007986 */ /* 0x000fe2000c101904 */
[----:B------:R-:W-:Y:S05]  /*0820*/  EXIT ;  /* 0x000000000000794d */ /* 0x000fea0003800000 */
.L_x_17:
[----:B------:R-:W-:-:S00]  /*0830*/  BRA `(.L_x_17) ;  /* 0xfffffffc00fc7947 */ /* 0x000fc0000383ffff */
[----:B------:R-:W-:-:S00]  /*0840*/  NOP ;  /* 0x0000000000007918 */ /* 0x000fc00000000000 */
        /* <DEDUP_REMOVED lines=11> */
.L_x_18:


//--------------------- .nv.shared.reserved.0     --------------------------
	.section	.nv.shared.reserved.0,"aw",@nobits
	.weak		__nv_reservedSMEM_offset_0_alias
	.size		__nv_reservedSMEM_offset_0_alias, 0, 64
	.other		__nv_reservedSMEM_offset_0_alias,@"STO_CUDA_RESERVED_SHARED STV_DEFAULT"
__nv_reservedSMEM_offset_0_alias:
	.zero		0
	.zero		64


//--------------------- .nv.constant0._Z23replace_matrix_elementsPiS_i --------------------------
	.section	.nv.constant0._Z23replace_matrix_elementsPiS_i,"a",@progbits
	.sectionflags	@""
	.align	4
.nv.constant0._Z23replace_matrix_elementsPiS_i:
	.zero		916


//--------------------- SYMBOLS --------------------------

	.type		.nv.reservedSmem.offset0,@object
	.size		.nv.reservedSmem.offset0,0x4
